//
// Generated by NVIDIA NVVM Compiler
//
// Compiler Build ID: CL-36424714
// Cuda compilation tools, release 13.0, V13.0.88
// Based on NVVM 20.0.0
//

.version 9.0
.target sm_100
.address_size 64

	// .globl	_Z16copyTileToCanvasPhiiS_iiii

.visible .entry _Z16copyTileToCanvasPhiiS_iiii(
	.param .u64 .ptr .align 1 _Z16copyTileToCanvasPhiiS_iiii_param_0,
	.param .u32 _Z16copyTileToCanvasPhiiS_iiii_param_1,
	.param .u32 _Z16copyTileToCanvasPhiiS_iiii_param_2,
	.param .u64 .ptr .align 1 _Z16copyTileToCanvasPhiiS_iiii_param_3,
	.param .u32 _Z16copyTileToCanvasPhiiS_iiii_param_4,
	.param .u32 _Z16copyTileToCanvasPhiiS_iiii_param_5,
	.param .u32 _Z16copyTileToCanvasPhiiS_iiii_param_6,
	.param .u32 _Z16copyTileToCanvasPhiiS_iiii_param_7
)
{
	.reg .pred 	%p<7>;
	.reg .b16 	%rs<4>;
	.reg .b32 	%r<23>;
	.reg .b64 	%rd<9>;

	ld.param.u64 	%rd1, [_Z16copyTileToCanvasPhiiS_iiii_param_0];
	ld.param.u32 	%r5, [_Z16copyTileToCanvasPhiiS_iiii_param_1];
	ld.param.u32 	%r6, [_Z16copyTileToCanvasPhiiS_iiii_param_2];
	ld.param.u64 	%rd2, [_Z16copyTileToCanvasPhiiS_iiii_param_3];
	ld.param.u32 	%r7, [_Z16copyTileToCanvasPhiiS_iiii_param_4];
	ld.param.u32 	%r10, [_Z16copyTileToCanvasPhiiS_iiii_param_5];
	ld.param.u32 	%r8, [_Z16copyTileToCanvasPhiiS_iiii_param_6];
	ld.param.u32 	%r9, [_Z16copyTileToCanvasPhiiS_iiii_param_7];
	mov.u32 	%r12, %ctaid.x;
	mov.u32 	%r13, %ntid.x;
	mov.u32 	%r14, %tid.x;
	mad.lo.s32 	%r1, %r12, %r13, %r14;
	mov.u32 	%r15, %ctaid.y;
	mov.u32 	%r16, %ntid.y;
	mov.u32 	%r17, %tid.y;
	mad.lo.s32 	%r18, %r15, %r16, %r17;
	setp.ge.s32 	%p1, %r1, %r7;
	setp.ge.s32 	%p2, %r18, %r10;
	or.pred  	%p3, %p1, %p2;
	@%p3 bra 	$L__BB0_3;
	add.s32 	%r3, %r8, %r1;
	add.s32 	%r4, %r9, %r18;
	setp.ge.s32 	%p4, %r3, %r5;
	setp.ge.s32 	%p5, %r4, %r6;
	or.pred  	%p6, %p4, %p5;
	@%p6 bra 	$L__BB0_3;
	mad.lo.s32 	%r19, %r7, %r18, %r1;
	mul.lo.s32 	%r20, %r19, 3;
	mad.lo.s32 	%r21, %r4, %r5, %r3;
	mul.lo.s32 	%r22, %r21, 3;
	cvt.s64.s32 	%rd3, %r20;
	cvta.to.global.u64 	%rd4, %rd2;
	add.s64 	%rd5, %rd4, %rd3;
	ld.global.u8 	%rs1, [%rd5];
	cvt.s64.s32 	%rd6, %r22;
	cvta.to.global.u64 	%rd7, %rd1;
	add.s64 	%rd8, %rd7, %rd6;
	st.global.u8 	[%rd8], %rs1;
	ld.global.u8 	%rs2, [%rd5+1];
	st.global.u8 	[%rd8+1], %rs2;
	ld.global.u8 	%rs3, [%rd5+2];
	st.global.u8 	[%rd8+2], %rs3;
$L__BB0_3:
	ret;

}


// ===== COMPILED SASS (sm_100) =====

	.target	sm_100

	.elftype	@"ET_EXEC"


//--------------------- .note.nv.tkinfo           --------------------------
	.section	.note.nv.tkinfo,"",@"SHT_NOTE"
	.sectionflags	@"SHF_NOTE_NV_TKINFO"
	.tkinfo
        /*0018*/ 	.word	0x00000002
        /*0030*/ 	.string	""
        /*0030*/ 	.string	"ptxas"
        /*0030*/ 	.string	"Cuda compilation tools, release 13.0, V13.0.88"
        /*0030*/ 	.string	"Build cuda_13.0.r13.0/compiler.36424714_0"
        /*0030*/ 	.string	"-arch sm_100 -m 64 "



//--------------------- .note.nv.cuinfo           --------------------------
	.section	.note.nv.cuinfo,"",@"SHT_NOTE"
	.sectionflags	@"SHF_NOTE_NV_CUINFO"
        /*0018*/ 	.short	0x0002
        /*001a*/ 	.short	0x0064
        /*001c*/ 	.short	0x0082
	.zero		2


//--------------------- .nv.info                  --------------------------
	.section	.nv.info,"",@"SHT_CUDA_INFO"
	.align	4


	//----- nvinfo : EIATTR_REGCOUNT
	.align		4
        /*0000*/ 	.byte	0x04, 0x2f
        /*0002*/ 	.short	(.L_1 - .L_0)
	.align		4
.L_0:
        /*0004*/ 	.word	index@(_Z16copyTileToCanvasPhiiS_iiii)
        /*0008*/ 	.word	0x0000000e


	//----- nvinfo : EIATTR_FRAME_SIZE
	.align		4
.L_1:
        /*000c*/ 	.byte	0x04, 0x11
        /*000e*/ 	.short	(.L_3 - .L_2)
	.align		4
.L_2:
        /*0010*/ 	.word	index@(_Z16copyTileToCanvasPhiiS_iiii)
        /*0014*/ 	.word	0x00000000


	//----- nvinfo : EIATTR_MIN_STACK_SIZE
	.align		4
.L_3:
        /*0018*/ 	.byte	0x04, 0x12
        /*001a*/ 	.short	(.L_5 - .L_4)
	.align		4
.L_4:
        /*001c*/ 	.word	index@(_Z16copyTileToCanvasPhiiS_iiii)
        /*0020*/ 	.word	0x00000000
.L_5:


//--------------------- .nv.compat                --------------------------
	.section	.nv.compat,"",@"SHT_CUDA_COMPAT_INFO"
	.align	4
        /*0000*/ 	.byte	0x02, 0x09, 0x00, 0x00, 0x02, 0x02, 0x01, 0x00, 0x02, 0x05, 0x05, 0x00, 0x03, 0x07, 0x01, 0x01
        /*0010*/ 	.byte	0x02, 0x03, 0x00, 0x00, 0x02, 0x06, 0x01, 0x00, 0x04, 0x0b, 0x08, 0x00, 0x09, 0x00, 0x00, 0x00
        /*0020*/ 	.byte	0x00, 0x00, 0x00, 0x00


//--------------------- .nv.info._Z16copyTileToCanvasPhiiS_iiii --------------------------
	.section	.nv.info._Z16copyTileToCanvasPhiiS_iiii,"",@"SHT_CUDA_INFO"
	.sectionflags	@""
	.align	4


	//----- nvinfo : EIATTR_CUDA_API_VERSION
	.align		4
        /*0000*/ 	.byte	0x04, 0x37
        /*0002*/ 	.short	(.L_7 - .L_6)
.L_6:
        /*0004*/ 	.word	0x00000082


	//----- nvinfo : EIATTR_KPARAM_INFO
	.align		4
.L_7:
        /*0008*/ 	.byte	0x04, 0x17
        /*000a*/ 	.short	(.L_9 - .L_8)
.L_8:
        /*000c*/ 	.word	0x00000000
        /*0010*/ 	.short	0x0007
        /*0012*/ 	.short	0x0024
        /*0014*/ 	.byte	0x00, 0xf0, 0x11, 0x00


	//----- nvinfo : EIATTR_KPARAM_INFO
	.align		4
.L_9:
        /*0018*/ 	.byte	0x04, 0x17
        /*001a*/ 	.short	(.L_11 - .L_10)
.L_10:
        /*001c*/ 	.word	0x00000000
        /*0020*/ 	.short	0x0006
        /*0022*/ 	.short	0x0020
        /*0024*/ 	.byte	0x00, 0xf0, 0x11, 0x00


	//----- nvinfo : EIATTR_KPARAM_INFO
	.align		4
.L_11:
        /*0028*/ 	.byte	0x04, 0x17
        /*002a*/ 	.short	(.L_13 - .L_12)
.L_12:
        /*002c*/ 	.word	0x00000000
        /*0030*/ 	.short	0x0005
        /*0032*/ 	.short	0x001c
        /*0034*/ 	.byte	0x00, 0xf0, 0x11, 0x00


	//----- nvinfo : EIATTR_KPARAM_INFO
	.align		4
.L_13:
        /*0038*/ 	.byte	0x04, 0x17
        /*003a*/ 	.short	(.L_15 - .L_14)
.L_14:
        /*003c*/ 	.word	0x00000000
        /*0040*/ 	.short	0x0004
        /*0042*/ 	.short	0x0018
        /*0044*/ 	.byte	0x00, 0xf0, 0x11, 0x00


	//----- nvinfo : EIATTR_KPARAM_INFO
	.align		4
.L_15:
        /*0048*/ 	.byte	0x04, 0x17
        /*004a*/ 	.short	(.L_17 - .L_16)
.L_16:
        /*004c*/ 	.word	0x00000000
        /*0050*/ 	.short	0x0003
        /*0052*/ 	.short	0x0010
        /*0054*/ 	.byte	0x00, 0xf5, 0x21, 0x00


	//----- nvinfo : EIATTR_KPARAM_INFO
	.align		4
.L_17:
        /*0058*/ 	.byte	0x04, 0x17
        /*005a*/ 	.short	(.L_19 - .L_18)
.L_18:
        /*005c*/ 	.word	0x00000000
        /*0060*/ 	.short	0x0002
        /*0062*/ 	.short	0x000c
        /*0064*/ 	.byte	0x00, 0xf0, 0x11, 0x00


	//----- nvinfo : EIATTR_KPARAM_INFO
	.align		4
.L_19:
        /*0068*/ 	.byte	0x04, 0x17
        /*006a*/ 	.short	(.L_21 - .L_20)
.L_20:
        /*006c*/ 	.word	0x00000000
        /*0070*/ 	.short	0x0001
        /*0072*/ 	.short	0x0008
        /*0074*/ 	.byte	0x00, 0xf0, 0x11, 0x00


	//----- nvinfo : EIATTR_KPARAM_INFO
	.align		4
.L_21:
        /*0078*/ 	.byte	0x04, 0x17
        /*007a*/ 	.short	(.L_23 - .L_22)
.L_22:
        /*007c*/ 	.word	0x00000000
        /*0080*/ 	.short	0x0000
        /*0082*/ 	.short	0x0000
        /*0084*/ 	.byte	0x00, 0xf5, 0x21, 0x00


	//----- nvinfo : EIATTR_SPARSE_MMA_MASK
	.align		4
.L_23:
        /*0088*/ 	.byte	0x03, 0x50
        /*008a*/ 	.short	0x0000


	//----- nvinfo : EIATTR_MAXREG_COUNT
	.align		4
        /*008c*/ 	.byte	0x03, 0x1b
        /*008e*/ 	.short	0x00ff


	//----- nvinfo : EIATTR_MERCURY_ISA_VERSION
	.align		4
        /*0090*/ 	.byte	0x03, 0x5f
        /*0092*/ 	.short	0x0101


	//----- nvinfo : EIATTR_VRC_CTA_INIT_COUNT
	.align		4
        /*0094*/ 	.byte	0x02, 0x4a
	.zero		1
	.zero		1


	//----- nvinfo : EIATTR_EXIT_INSTR_OFFSETS
	.align		4
        /*0098*/ 	.byte	0x04, 0x1c
        /*009a*/ 	.short	(.L_25 - .L_24)


	//   ....[0]....
.L_24:
        /*009c*/ 	.word	0x000000c0


	//   ....[1]....
        /*00a0*/ 	.word	0x00000130


	//   ....[2]....
        /*00a4*/ 	.word	0x00000250


	//----- nvinfo : EIATTR_CBANK_PARAM_SIZE
	.align		4
.L_25:
        /*00a8*/ 	.byte	0x03, 0x19
        /*00aa*/ 	.short	0x0028


	//----- nvinfo : EIATTR_PARAM_CBANK
	.align		4
        /*00ac*/ 	.byte	0x04, 0x0a
        /*00ae*/ 	.short	(.L_27 - .L_26)
	.align		4
.L_26:
        /*00b0*/ 	.word	index@(.nv.constant0._Z16copyTileToCanvasPhiiS_iiii)
        /*00b4*/ 	.short	0x0380
        /*00b6*/ 	.short	0x0028


	//----- nvinfo : EIATTR_SW_WAR
	.align		4
.L_27:
        /*00b8*/ 	.byte	0x04, 0x36
        /*00ba*/ 	.short	(.L_29 - .L_28)
.L_28:
        /*00bc*/ 	.word	0x00000008
.L_29:


//--------------------- .nv.callgraph             --------------------------
	.section	.nv.callgraph,"",@"SHT_CUDA_CALLGRAPH"
	.align	4
	.sectionentsize	8
	.align		4
        /*0000*/ 	.word	0x00000000
	.align		4
        /*0004*/ 	.word	0xffffffff
	.align		4
        /*0008*/ 	.word	0x00000000
	.align		4
        /*000c*/ 	.word	0xfffffffe
	.align		4
        /*0010*/ 	.word	0x00000000
	.align		4
        /*0014*/ 	.word	0xfffffffd
	.align		4
        /*0018*/ 	.word	0x00000000
	.align		4
        /*001c*/ 	.word	0xfffffffc


//--------------------- .text._Z16copyTileToCanvasPhiiS_iiii --------------------------
	.section	.text._Z16copyTileToCanvasPhiiS_iiii,"ax",@progbits
	.align	128
        .global         _Z16copyTileToCanvasPhiiS_iiii
        .type           _Z16copyTileToCanvasPhiiS_iiii,@function
        .size           _Z16copyTileToCanvasPhiiS_iiii,(.L_x_1 - _Z16copyTileToCanvasPhiiS_iiii)
        .other          _Z16copyTileToCanvasPhiiS_iiii,@"STO_CUDA_ENTRY STV_DEFAULT"
_Z16copyTileToCanvasPhiiS_iiii:
.text._Z16copyTileToCanvasPhiiS_iiii:
[----:B------:R-:W-:Y:S01]  /*0000*/  LDC R1, c[0x0][0x37c] ;  /* 0x0000df00ff017b82 */ /* 0x000fe20000000800 */
[----:B------:R-:W0:Y:S07]  /*0010*/  S2R R2, SR_TID.Y ;  /* 0x0000000000027919 */ /* 0x000e2e0000002200 */
[----:B------:R-:W1:Y:S01]  /*0020*/  LDC R0, c[0x0][0x360] ;  /* 0x0000d800ff007b82 */ /* 0x000e620000000800 */
[----:B------:R-:W2:Y:S01]  /*0030*/  LDCU.64 UR6, c[0x0][0x398] ;  /* 0x00007300ff0677ac */ /* 0x000ea20008000a00 */
[----:B------:R-:W1:Y:S06]  /*0040*/  S2R R5, SR_TID.X ;  /* 0x0000000000057919 */ /* 0x000e6c0000002100 */
[----:B------:R-:W0:Y:S08]  /*0050*/  S2UR UR5, SR_CTAID.Y ;  /* 0x00000000000579c3 */ /* 0x000e300000002600 */
[----:B------:R-:W0:Y:S08]  /*0060*/  LDC R3, c[0x0][0x364] ;  /* 0x0000d900ff037b82 */ /* 0x000e300000000800 */
[----:B------:R-:W1:Y:S01]  /*0070*/  S2UR UR4, SR_CTAID.X ;  /* 0x00000000000479c3 */ /* 0x000e620000002500 */
[----:B0-----:R-:W-:-:S05]  /*0080*/  IMAD R3, R3, UR5, R2 ;  /* 0x0000000503037c24 */ /* 0x001fca000f8e0202 */
[----:B--2---:R-:W-:Y:S01]  /*0090*/  ISETP.GE.AND P0, PT, R3, UR7, PT ;  /* 0x0000000703007c0c */ /* 0x004fe2000bf06270 */
[----:B-1----:R-:W-:-:S05]  /*00a0*/  IMAD R0, R0, UR4, R5 ;  /* 0x0000000400007c24 */ /* 0x002fca000f8e0205 */
[----:B------:R-:W-:-:S13]  /*00b0*/  ISETP.GE.OR P0, PT, R0, UR6, P0 ;  /* 0x0000000600007c0c */ /* 0x000fda0008706670 */
[----:B------:R-:W-:Y:S05]  /*00c0*/  @P0 EXIT ;  /* 0x000000000000094d */ /* 0x000fea0003800000 */
[----:B------:R-:W0:Y:S01]  /*00d0*/  LDCU.64 UR4, c[0x0][0x3a0] ;  /* 0x00007400ff0477ac */ /* 0x000e220008000a00 */
[----:B------:R-:W1:Y:S01]  /*00e0*/  LDCU.64 UR8, c[0x0][0x388] ;  /* 0x00007100ff0877ac */ /* 0x000e620008000a00 */
[----:B0-----:R-:W-:Y:S02]  /*00f0*/  VIADD R5, R3, UR5 ;  /* 0x0000000503057c36 */ /* 0x001fe40008000000 */
[----:B------:R-:W-:-:S03]  /*0100*/  VIADD R4, R0, UR4 ;  /* 0x0000000400047c36 */ /* 0x000fc60008000000 */
[----:B-1----:R-:W-:-:S04]  /*0110*/  ISETP.GE.AND P0, PT, R5, UR9, PT ;  /* 0x0000000905007c0c */ /* 0x002fc8000bf06270 */
[----:B------:R-:W-:-:S13]  /*0120*/  ISETP.GE.OR P0, PT, R4, UR8, P0 ;  /* 0x0000000804007c0c */ /* 0x000fda0008706670 */
[----:B------:R-:W-:Y:S05]  /*0130*/  @P0 EXIT ;  /* 0x000000000000094d */ /* 0x000fea0003800000 */
[----:B------:R-:W0:Y:S01]  /*0140*/  LDCU.64 UR10, c[0x0][0x390] ;  /* 0x00007200ff0a77ac */ /* 0x000e220008000a00 */
[----:B------:R-:W-:Y:S01]  /*0150*/  IMAD R0, R3, UR6, R0 ;  /* 0x0000000603007c24 */ /* 0x000fe2000f8e0200 */
[----:B------:R-:W1:Y:S03]  /*0160*/  LDCU.64 UR4, c[0x0][0x358] ;  /* 0x00006b00ff0477ac */ /* 0x000e660008000a00 */
[----:B------:R-:W-:-:S05]  /*0170*/  IMAD R0, R0, 0x3, RZ ;  /* 0x0000000300007824 */ /* 0x000fca00078e02ff */
[----:B0-----:R-:W-:-:S04]  /*0180*/  IADD3 R2, P0, PT, R0, UR10, RZ ;  /* 0x0000000a00027c10 */ /* 0x001fc8000ff1e0ff */
[----:B------:R-:W-:Y:S01]  /*0190*/  LEA.HI.X.SX32 R3, R0, UR11, 0x1, P0 ;  /* 0x0000000b00037c11 */ /* 0x000fe200080f0eff */
[----:B------:R-:W0:Y:S04]  /*01a0*/  LDCU.64 UR10, c[0x0][0x380] ;  /* 0x00007000ff0a77ac */ /* 0x000e280008000a00 */
[----:B-1----:R-:W2:Y:S01]  /*01b0*/  LDG.E.U8 R7, desc[UR4][R2.64] ;  /* 0x0000000402077981 */ /* 0x002ea2000c1e1100 */
[----:B------:R-:W-:-:S04]  /*01c0*/  IMAD R4, R5, UR8, R4 ;  /* 0x0000000805047c24 */ /* 0x000fc8000f8e0204 */
[----:B------:R-:W-:-:S05]  /*01d0*/  IMAD R0, R4, 0x3, RZ ;  /* 0x0000000304007824 */ /* 0x000fca00078e02ff */
[----:B0-----:R-:W-:-:S04]  /*01e0*/  IADD3 R4, P0, PT, R0, UR10, RZ ;  /* 0x0000000a00047c10 */ /* 0x001fc8000ff1e0ff */
[----:B------:R-:W-:-:S05]  /*01f0*/  LEA.HI.X.SX32 R5, R0, UR11, 0x1, P0 ;  /* 0x0000000b00057c11 */ /* 0x000fca00080f0eff */
[----:B--2---:R-:W-:Y:S04]  /*0200*/  STG.E.U8 desc[UR4][R4.64], R7 ;  /* 0x0000000704007986 */ /* 0x004fe8000c101104 */
[----:B------:R-:W2:Y:S04]  /*0210*/  LDG.E.U8 R9, desc[UR4][R2.64+0x1] ;  /* 0x0000010402097981 */ /* 0x000ea8000c1e1100 */
[----:B--2---:R-:W-:Y:S04]  /*0220*/  STG.E.U8 desc[UR4][R4.64+0x1], R9 ;  /* 0x0000010904007986 */ /* 0x004fe8000c101104 */
[----:B------:R-:W2:Y:S04]  /*0230*/  LDG.E.U8 R11, desc[UR4][R2.64+0x2] ;  /* 0x00000204020b7981 */ /* 0x000ea8000c1e1100 */
[----:B--2---:R-:W-:Y:S01]  /*0240*/  STG.E.U8 desc[UR4][R4.64+0x2], R11 ;  /* 0x0000020b04007986 */ /* 0x004fe2000c101104 */
[----:B------:R-:W-:Y:S05]  /*0250*/  EXIT ;  /* 0x000000000000794d */ /* 0x000fea0003800000 */
.L_x_0:
[----:B------:R-:W-:-:S00]  /*0260*/  BRA `(.L_x_0) ;  /* 0xfffffffc00fc7947 */ /* 0x000fc0000383ffff */
[----:B------:R-:W-:-:S00]  /*0270*/  NOP ;  /* 0x0000000000007918 */ /* 0x000fc00000000000 */
        /* <DEDUP_REMOVED lines=8> */
.L_x_1:


//--------------------- .nv.shared.reserved.0     --------------------------
	.section	.nv.shared.reserved.0,"aw",@nobits
	.weak		__nv_reservedSMEM_offset_0_alias
	.size		__nv_reservedSMEM_offset_0_alias, 0, 64
	.other		__nv_reservedSMEM_offset_0_alias,@"STO_CUDA_RESERVED_SHARED STV_DEFAULT"
__nv_reservedSMEM_offset_0_alias:
	.zero		0
	.zero		64


//--------------------- .nv.constant0._Z16copyTileToCanvasPhiiS_iiii --------------------------
	.section	.nv.constant0._Z16copyTileToCanvasPhiiS_iiii,"a",@progbits
	.sectionflags	@""
	.align	4
.nv.constant0._Z16copyTileToCanvasPhiiS_iiii:
	.zero		936


//--------------------- SYMBOLS --------------------------

	.type		.nv.reservedSmem.offset0,@object
	.size		.nv.reservedSmem.offset0,0x4
